//
// Generated by NVIDIA NVVM Compiler
//
// Compiler Build ID: CL-36424714
// Cuda compilation tools, release 13.0, V13.0.88
// Based on NVVM 20.0.0
//

.version 9.0
.target sm_100
.address_size 64

	// .globl	_Z13calc_new_gridPiS_ii
.extern .func  (.param .b32 func_retval0) vprintf
(
	.param .b64 vprintf_param_0,
	.param .b64 vprintf_param_1
)
;
.global .align 1 .b8 $str[31] = {72, 101, 108, 108, 111, 44, 32, 119, 111, 114, 108, 100, 32, 102, 114, 111, 109, 32, 116, 104, 101, 32, 100, 101, 118, 105, 99, 101, 33, 10};

.visible .entry _Z13calc_new_gridPiS_ii(
	.param .u64 .ptr .align 1 _Z13calc_new_gridPiS_ii_param_0,
	.param .u64 .ptr .align 1 _Z13calc_new_gridPiS_ii_param_1,
	.param .u32 _Z13calc_new_gridPiS_ii_param_2,
	.param .u32 _Z13calc_new_gridPiS_ii_param_3
)
{
	.reg .pred 	%p<15>;
	.reg .b32 	%r<42>;
	.reg .b64 	%rd<16>;

	ld.param.u64 	%rd3, [_Z13calc_new_gridPiS_ii_param_0];
	ld.param.u64 	%rd4, [_Z13calc_new_gridPiS_ii_param_1];
	ld.param.u32 	%r5, [_Z13calc_new_gridPiS_ii_param_2];
	ld.param.u32 	%r6, [_Z13calc_new_gridPiS_ii_param_3];
	cvta.to.global.u64 	%rd5, %rd4;
	cvta.to.global.u64 	%rd6, %rd3;
	mov.u32 	%r7, %ctaid.x;
	mov.u32 	%r8, %ntid.x;
	mov.u32 	%r9, %tid.x;
	mad.lo.s32 	%r10, %r7, %r8, %r9;
	mov.u32 	%r11, %ctaid.y;
	mov.u32 	%r12, %ntid.y;
	mov.u32 	%r13, %tid.y;
	mad.lo.s32 	%r14, %r11, %r12, %r13;
	mul.lo.s32 	%r15, %r5, %r14;
	add.s32 	%r16, %r15, %r10;
	sub.s32 	%r17, %r15, %r5;
	add.s32 	%r18, %r17, %r10;
	add.s32 	%r19, %r16, %r5;
	add.s32 	%r20, %r16, -1;
	add.s32 	%r21, %r10, 1;
	add.s32 	%r22, %r16, 1;
	setp.lt.s32 	%p1, %r18, 0;
	mad.lo.s32 	%r23, %r5, %r5, %r10;
	selp.b32 	%r24, %r23, %r18, %p1;
	setp.gt.s32 	%p2, %r19, %r5;
	selp.b32 	%r25, %r10, %r19, %p2;
	setp.gt.s32 	%p3, %r22, %r6;
	selp.b32 	%r26, %r21, %r22, %p3;
	setp.lt.s32 	%p4, %r20, 0;
	selp.b32 	%r27, %r15, %r20, %p4;
	mul.wide.s32 	%rd7, %r24, 4;
	add.s64 	%rd8, %rd6, %rd7;
	ld.global.u32 	%r28, [%rd8];
	setp.ne.s32 	%p5, %r28, 0;
	selp.u32 	%r29, 1, 0, %p5;
	mul.wide.s32 	%rd9, %r25, 4;
	add.s64 	%rd10, %rd6, %rd9;
	ld.global.u32 	%r30, [%rd10];
	setp.eq.s32 	%p6, %r30, 0;
	selp.b32 	%r31, 2, 1, %p5;
	selp.b32 	%r32, %r29, %r31, %p6;
	mul.wide.s32 	%rd11, %r26, 4;
	add.s64 	%rd12, %rd6, %rd11;
	ld.global.u32 	%r33, [%rd12];
	setp.ne.s32 	%p7, %r33, 0;
	selp.u32 	%r34, 1, 0, %p7;
	add.s32 	%r35, %r32, %r34;
	mul.wide.s32 	%rd13, %r27, 4;
	add.s64 	%rd14, %rd6, %rd13;
	ld.global.u32 	%r36, [%rd14];
	setp.ne.s32 	%p8, %r36, 0;
	selp.u32 	%r37, 1, 0, %p8;
	add.s32 	%r38, %r35, %r37;
	mul.wide.s32 	%rd15, %r16, 4;
	add.s64 	%rd1, %rd6, %rd15;
	ld.global.u32 	%r41, [%rd1];
	setp.eq.s32 	%p9, %r41, 0;
	setp.lt.u32 	%p10, %r38, 3;
	add.s64 	%rd2, %rd5, %rd15;
	or.pred  	%p11, %p9, %p10;
	@%p11 bra 	$L__BB0_2;
	mov.b32 	%r39, 1;
	st.global.u32 	[%rd2], %r39;
	ld.global.u32 	%r41, [%rd1];
$L__BB0_2:
	setp.ne.s32 	%p12, %r41, 0;
	setp.ne.s32 	%p13, %r38, 3;
	or.pred  	%p14, %p12, %p13;
	@%p14 bra 	$L__BB0_4;
	mov.b32 	%r40, 1;
	st.global.u32 	[%rd2], %r40;
$L__BB0_4:
	ret;

}
	// .globl	_Z8myKernelv
.visible .entry _Z8myKernelv()
{
	.reg .b32 	%r<3>;
	.reg .b64 	%rd<3>;

	mov.u64 	%rd1, $str;
	cvta.global.u64 	%rd2, %rd1;
	{ // callseq 0, 0
	.param .b64 param0;
	st.param.b64 	[param0], %rd2;
	.param .b64 param1;
	st.param.b64 	[param1], 0;
	.param .b32 retval0;
	call.uni (retval0), 
	vprintf, 
	(
	param0, 
	param1
	);
	ld.param.b32 	%r1, [retval0];
	} // callseq 0
	ret;

}


// ===== COMPILED SASS (sm_100) =====

	.target	sm_100

	.elftype	@"ET_EXEC"


//--------------------- .note.nv.tkinfo           --------------------------
	.section	.note.nv.tkinfo,"",@"SHT_NOTE"
	.sectionflags	@"SHF_NOTE_NV_TKINFO"
	.tkinfo
        /*0018*/ 	.word	0x00000002
        /*0030*/ 	.string	""
        /*0030*/ 	.string	"ptxas"
        /*0030*/ 	.string	"Cuda compilation tools, release 13.0, V13.0.88"
        /*0030*/ 	.string	"Build cuda_13.0.r13.0/compiler.36424714_0"
        /*0030*/ 	.string	"-arch sm_100 -m 64 "



//--------------------- .note.nv.cuinfo           --------------------------
	.section	.note.nv.cuinfo,"",@"SHT_NOTE"
	.sectionflags	@"SHF_NOTE_NV_CUINFO"
        /*0018*/ 	.short	0x0002
        /*001a*/ 	.short	0x0064
        /*001c*/ 	.short	0x0082
	.zero		2


//--------------------- .nv.info                  --------------------------
	.section	.nv.info,"",@"SHT_CUDA_INFO"
	.align	4


	//----- nvinfo : EIATTR_REGCOUNT
	.align		4
        /*0000*/ 	.byte	0x04, 0x2f
        /*0002*/ 	.short	(.L_2 - .L_1)
	.align		4
.L_1:
        /*0004*/ 	.word	index@(_Z13calc_new_gridPiS_ii)
        /*0008*/ 	.word	0x00000012


	//----- nvinfo : EIATTR_FRAME_SIZE
	.align		4
.L_2:
        /*000c*/ 	.byte	0x04, 0x11
        /*000e*/ 	.short	(.L_4 - .L_3)
	.align		4
.L_3:
        /*0010*/ 	.word	index@(_Z13calc_new_gridPiS_ii)
        /*0014*/ 	.word	0x00000000


	//----- nvinfo : EIATTR_REGCOUNT
	.align		4
.L_4:
        /*0018*/ 	.byte	0x04, 0x2f
        /*001a*/ 	.short	(.L_6 - .L_5)
	.align		4
.L_5:
        /*001c*/ 	.word	index@(_Z8myKernelv)
        /*0020*/ 	.word	0x00000018


	//----- nvinfo : EIATTR_FRAME_SIZE
	.align		4
.L_6:
        /*0024*/ 	.byte	0x04, 0x11
        /*0026*/ 	.short	(.L_8 - .L_7)
	.align		4
.L_7:
        /*0028*/ 	.word	index@(_Z8myKernelv)
        /*002c*/ 	.word	0x00000000


	//----- nvinfo : EIATTR_MIN_STACK_SIZE
	.align		4
.L_8:
        /*0030*/ 	.byte	0x04, 0x12
        /*0032*/ 	.short	(.L_10 - .L_9)
	.align		4
.L_9:
        /*0034*/ 	.word	index@(_Z8myKernelv)
        /*0038*/ 	.word	0x00000000


	//----- nvinfo : EIATTR_MIN_STACK_SIZE
	.align		4
.L_10:
        /*003c*/ 	.byte	0x04, 0x12
        /*003e*/ 	.short	(.L_12 - .L_11)
	.align		4
.L_11:
        /*0040*/ 	.word	index@(_Z13calc_new_gridPiS_ii)
        /*0044*/ 	.word	0x00000000
.L_12:


//--------------------- .nv.compat                --------------------------
	.section	.nv.compat,"",@"SHT_CUDA_COMPAT_INFO"
	.align	4
        /*0000*/ 	.byte	0x02, 0x09, 0x00, 0x00, 0x02, 0x02, 0x01, 0x00, 0x02, 0x05, 0x05, 0x00, 0x03, 0x07, 0x01, 0x01
        /*0010*/ 	.byte	0x02, 0x03, 0x00, 0x00, 0x02, 0x06, 0x01, 0x00, 0x04, 0x0b, 0x08, 0x00, 0x09, 0x00, 0x00, 0x00
        /*0020*/ 	.byte	0x00, 0x00, 0x00, 0x00


//--------------------- .nv.info._Z8myKernelv     --------------------------
	.section	.nv.info._Z8myKernelv,"",@"SHT_CUDA_INFO"
	.sectionflags	@""
	.align	4


	//----- nvinfo : EIATTR_CUDA_API_VERSION
	.align		4
        /*0000*/ 	.byte	0x04, 0x37
        /*0002*/ 	.short	(.L_14 - .L_13)
.L_13:
        /*0004*/ 	.word	0x00000082


	//----- nvinfo : EIATTR_SPARSE_MMA_MASK
	.align		4
.L_14:
        /*0008*/ 	.byte	0x03, 0x50
        /*000a*/ 	.short	0x0000


	//----- nvinfo : EIATTR_MAXREG_COUNT
	.align		4
        /*000c*/ 	.byte	0x03, 0x1b
        /*000e*/ 	.short	0x00ff


	//----- nvinfo : EIATTR_EXTERNS
	.align		4
        /*0010*/ 	.byte	0x04, 0x0f
        /*0012*/ 	.short	(.L_16 - .L_15)


	//   ....[0]....
	.align		4
.L_15:
        /*0014*/ 	.word	index@(vprintf)


	//----- nvinfo : EIATTR_MERCURY_ISA_VERSION
	.align		4
.L_16:
        /*0018*/ 	.byte	0x03, 0x5f
        /*001a*/ 	.short	0x0101


	//----- nvinfo : EIATTR_VRC_CTA_INIT_COUNT
	.align		4
        /*001c*/ 	.byte	0x02, 0x4a
	.zero		1
	.zero		1


	//----- nvinfo : EIATTR_SYSCALL_OFFSETS
	.align		4
        /*0020*/ 	.byte	0x04, 0x46
        /*0022*/ 	.short	(.L_18 - .L_17)


	//   ....[0]....
.L_17:
        /*0024*/ 	.word	0x00000080


	//----- nvinfo : EIATTR_EXIT_INSTR_OFFSETS
	.align		4
.L_18:
        /*0028*/ 	.byte	0x04, 0x1c
        /*002a*/ 	.short	(.L_20 - .L_19)


	//   ....[0]....
.L_19:
        /*002c*/ 	.word	0x00000090


	//----- nvinfo : EIATTR_SW_WAR
	.align		4
.L_20:
        /*0030*/ 	.byte	0x04, 0x36
        /*0032*/ 	.short	(.L_22 - .L_21)
.L_21:
        /*0034*/ 	.word	0x00000008
.L_22:


//--------------------- .nv.info._Z13calc_new_gridPiS_ii --------------------------
	.section	.nv.info._Z13calc_new_gridPiS_ii,"",@"SHT_CUDA_INFO"
	.sectionflags	@""
	.align	4


	//----- nvinfo : EIATTR_CUDA_API_VERSION
	.align		4
        /*0000*/ 	.byte	0x04, 0x37
        /*0002*/ 	.short	(.L_24 - .L_23)
.L_23:
        /*0004*/ 	.word	0x00000082


	//----- nvinfo : EIATTR_KPARAM_INFO
	.align		4
.L_24:
        /*0008*/ 	.byte	0x04, 0x17
        /*000a*/ 	.short	(.L_26 - .L_25)
.L_25:
        /*000c*/ 	.word	0x00000000
        /*0010*/ 	.short	0x0003
        /*0012*/ 	.short	0x0014
        /*0014*/ 	.byte	0x00, 0xf0, 0x11, 0x00


	//----- nvinfo : EIATTR_KPARAM_INFO
	.align		4
.L_26:
        /*0018*/ 	.byte	0x04, 0x17
        /*001a*/ 	.short	(.L_28 - .L_27)
.L_27:
        /*001c*/ 	.word	0x00000000
        /*0020*/ 	.short	0x0002
        /*0022*/ 	.short	0x0010
        /*0024*/ 	.byte	0x00, 0xf0, 0x11, 0x00


	//----- nvinfo : EIATTR_KPARAM_INFO
	.align		4
.L_28:
        /*0028*/ 	.byte	0x04, 0x17
        /*002a*/ 	.short	(.L_30 - .L_29)
.L_29:
        /*002c*/ 	.word	0x00000000
        /*0030*/ 	.short	0x0001
        /*0032*/ 	.short	0x0008
        /*0034*/ 	.byte	0x00, 0xf5, 0x21, 0x00


	//----- nvinfo : EIATTR_KPARAM_INFO
	.align		4
.L_30:
        /*0038*/ 	.byte	0x04, 0x17
        /*003a*/ 	.short	(.L_32 - .L_31)
.L_31:
        /*003c*/ 	.word	0x00000000
        /*0040*/ 	.short	0x0000
        /*0042*/ 	.short	0x0000
        /*0044*/ 	.byte	0x00, 0xf5, 0x21, 0x00


	//----- nvinfo : EIATTR_SPARSE_MMA_MASK
	.align		4
.L_32:
        /*0048*/ 	.byte	0x03, 0x50
        /*004a*/ 	.short	0x0000


	//----- nvinfo : EIATTR_MAXREG_COUNT
	.align		4
        /*004c*/ 	.byte	0x03, 0x1b
        /*004e*/ 	.short	0x00ff


	//----- nvinfo : EIATTR_MERCURY_ISA_VERSION
	.align		4
        /*0050*/ 	.byte	0x03, 0x5f
        /*0052*/ 	.short	0x0101


	//----- nvinfo : EIATTR_VRC_CTA_INIT_COUNT
	.align		4
        /*0054*/ 	.byte	0x02, 0x4a
	.zero		1
	.zero		1


	//----- nvinfo : EIATTR_EXIT_INSTR_OFFSETS
	.align		4
        /*0058*/ 	.byte	0x04, 0x1c
        /*005a*/ 	.short	(.L_34 - .L_33)


	//   ....[0]....
.L_33:
        /*005c*/ 	.word	0x000003c0


	//   ....[1]....
        /*0060*/ 	.word	0x000003f0


	//----- nvinfo : EIATTR_CRS_STACK_SIZE
	.align		4
.L_34:
        /*0064*/ 	.byte	0x04, 0x1e
        /*0066*/ 	.short	(.L_36 - .L_35)
.L_35:
        /*0068*/ 	.word	0x00000000


	//----- nvinfo : EIATTR_CBANK_PARAM_SIZE
	.align		4
.L_36:
        /*006c*/ 	.byte	0x03, 0x19
        /*006e*/ 	.short	0x0018


	//----- nvinfo : EIATTR_PARAM_CBANK
	.align		4
        /*0070*/ 	.byte	0x04, 0x0a
        /*0072*/ 	.short	(.L_38 - .L_37)
	.align		4
.L_37:
        /*0074*/ 	.word	index@(.nv.constant0._Z13calc_new_gridPiS_ii)
        /*0078*/ 	.short	0x0380
        /*007a*/ 	.short	0x0018


	//----- nvinfo : EIATTR_SW_WAR
	.align		4
.L_38:
        /*007c*/ 	.byte	0x04, 0x36
        /*007e*/ 	.short	(.L_40 - .L_39)
.L_39:
        /*0080*/ 	.word	0x00000008
.L_40:


//--------------------- .nv.callgraph             --------------------------
	.section	.nv.callgraph,"",@"SHT_CUDA_CALLGRAPH"
	.align	4
	.sectionentsize	8
	.align		4
        /*0000*/ 	.word	0x00000000
	.align		4
        /*0004*/ 	.word	0xffffffff
	.align		4
        /*0008*/ 	.word	index@(_Z8myKernelv)
	.align		4
        /*000c*/ 	.word	index@(vprintf)
	.align		4
        /*0010*/ 	.word	0x00000000
	.align		4
        /*0014*/ 	.word	0xfffffffe
	.align		4
        /*0018*/ 	.word	0x00000000
	.align		4
        /*001c*/ 	.word	0xfffffffd
	.align		4
        /*0020*/ 	.word	0x00000000
	.align		4
        /*0024*/ 	.word	0xfffffffc


//--------------------- .nv.constant4             --------------------------
	.section	.nv.constant4,"a",@progbits
	.align	8
	.align		8
.nv.constant4:
        /*0000*/ 	.dword	vprintf
	.align		8
        /*0008*/ 	.dword	$str


//--------------------- .text._Z8myKernelv        --------------------------
	.section	.text._Z8myKernelv,"ax",@progbits
	.align	128
        .global         _Z8myKernelv
        .type           _Z8myKernelv,@function
        .size           _Z8myKernelv,(.L_x_5 - _Z8myKernelv)
        .other          _Z8myKernelv,@"STO_CUDA_ENTRY STV_DEFAULT"
_Z8myKernelv:
.text._Z8myKernelv:
[----:B------:R-:W0:Y:S01]  /*0000*/  LDC R1, c[0x0][0x37c] ;  /* 0x0000df00ff017b82 */ /* 0x000e220000000800 */
[----:B------:R-:W-:Y:S01]  /*0010*/  MOV R0, 0x0 ;  /* 0x0000000000007802 */ /* 0x000fe20000000f00 */
[----:B------:R-:W1:Y:S01]  /*0020*/  LDCU.64 UR4, c[0x4][0x8] ;  /* 0x01000100ff0477ac */ /* 0x000e620008000a00 */
[----:B------:R-:W-:-:S05]  /*0030*/  CS2R R6, SRZ ;  /* 0x0000000000067805 */ /* 0x000fca000001ff00 */
[----:B------:R2:W3:Y:S01]  /*0040*/  LDC.64 R2, c[0x4][R0] ;  /* 0x0100000000027b82 */ /* 0x0004e20000000a00 */
[----:B-1----:R-:W-:Y:S02]  /*0050*/  IMAD.U32 R4, RZ, RZ, UR4 ;  /* 0x00000004ff047e24 */ /* 0x002fe4000f8e00ff */
[----:B--2---:R-:W-:-:S07]  /*0060*/  IMAD.U32 R5, RZ, RZ, UR5 ;  /* 0x00000005ff057e24 */ /* 0x004fce000f8e00ff */
[----:B------:R-:W-:-:S07]  /*0070*/  LEPC R20, `(.L_x_0) ;  /* 0x000000001014794e */ /* 0x000fce0000000000 */
[----:B0--3--:R-:W-:Y:S05]  /*0080*/  CALL.ABS.NOINC R2 ;  /* 0x0000000002007343 */ /* 0x009fea0003c00000 */
.L_x_0:
[----:B------:R-:W-:Y:S05]  /*0090*/  EXIT ;  /* 0x000000000000794d */ /* 0x000fea0003800000 */
.L_x_1:
[----:B------:R-:W-:-:S00]  /*00a0*/  BRA `(.L_x_1) ;  /* 0xfffffffc00fc7947 */ /* 0x000fc0000383ffff */
[----:B------:R-:W-:-:S00]  /*00b0*/  NOP ;  /* 0x0000000000007918 */ /* 0x000fc00000000000 */
        /* <DEDUP_REMOVED lines=12> */
.L_x_5:


//--------------------- .text._Z13calc_new_gridPiS_ii --------------------------
	.section	.text._Z13calc_new_gridPiS_ii,"ax",@progbits
	.align	128
        .global         _Z13calc_new_gridPiS_ii
        .type           _Z13calc_new_gridPiS_ii,@function
        .size           _Z13calc_new_gridPiS_ii,(.L_x_6 - _Z13calc_new_gridPiS_ii)
        .other          _Z13calc_new_gridPiS_ii,@"STO_CUDA_ENTRY STV_DEFAULT"
_Z13calc_new_gridPiS_ii:
.text._Z13calc_new_gridPiS_ii:
[----:B------:R-:W-:Y:S01]  /*0000*/  LDC R1, c[0x0][0x37c] ;  /* 0x0000df00ff017b82 */ /* 0x000fe20000000800 */
[----:B------:R-:W0:Y:S07]  /*0010*/  S2R R2, SR_TID.Y ;  /* 0x0000000000027919 */ /* 0x000e2e0000002200 */
[----:B------:R-:W1:Y:S01]  /*0020*/  LDC R11, c[0x0][0x360] ;  /* 0x0000d800ff0b7b82 */ /* 0x000e620000000800 */
[----:B------:R-:W1:Y:S07]  /*0030*/  S2R R0, SR_TID.X ;  /* 0x0000000000007919 */ /* 0x000e6e0000002100 */
[----:B------:R-:W0:Y:S08]  /*0040*/  S2UR UR5, SR_CTAID.Y ;  /* 0x00000000000579c3 */ /* 0x000e300000002600 */
[----:B------:R-:W0:Y:S08]  /*0050*/  LDC R5, c[0x0][0x364] ;  /* 0x0000d900ff057b82 */ /* 0x000e300000000800 */
[----:B------:R-:W1:Y:S08]  /*0060*/  S2UR UR4, SR_CTAID.X ;  /* 0x00000000000479c3 */ /* 0x000e700000002500 */
[----:B------:R-:W2:Y:S01]  /*0070*/  LDC.64 R6, c[0x0][0x390] ;  /* 0x0000e400ff067b82 */ /* 0x000ea20000000a00 */
[----:B0-----:R-:W-:-:S07]  /*0080*/  IMAD R5, R5, UR5, R2 ;  /* 0x0000000505057c24 */ /* 0x001fce000f8e0202 */
[----:B------:R-:W0:Y:S01]  /*0090*/  LDC.64 R2, c[0x0][0x380] ;  /* 0x0000e000ff027b82 */ /* 0x000e220000000a00 */
[----:B-1----:R-:W-:Y:S01]  /*00a0*/  IMAD R11, R11, UR4, R0 ;  /* 0x000000040b0b7c24 */ /* 0x002fe2000f8e0200 */
[----:B------:R-:W1:Y:S01]  /*00b0*/  LDCU.64 UR4, c[0x0][0x358] ;  /* 0x00006b00ff0477ac */ /* 0x000e620008000a00 */
[----:B--2---:R-:W-:-:S04]  /*00c0*/  IMAD R0, R5, R6, RZ ;  /* 0x0000000605007224 */ /* 0x004fc800078e02ff */
[C-C-:B------:R-:W-:Y:S01]  /*00d0*/  IMAD.IADD R5, R11.reuse, 0x1, R0.reuse ;  /* 0x000000010b057824 */ /* 0x140fe200078e0200 */
[----:B------:R-:W-:-:S03]  /*00e0*/  IADD3 R13, PT, PT, R11, -R6, R0 ;  /* 0x800000060b0d7210 */ /* 0x000fc60007ffe000 */
[----:B------:R-:W-:Y:S01]  /*00f0*/  IMAD.IADD R4, R5, 0x1, R6 ;  /* 0x0000000105047824 */ /* 0x000fe200078e0206 */
[----:B------:R-:W-:Y:S01]  /*0100*/  ISETP.GE.AND P2, PT, R13, RZ, PT ;  /* 0x000000ff0d00720c */ /* 0x000fe20003f46270 */
[C---:B------:R-:W-:Y:S02]  /*0110*/  VIADD R10, R5.reuse, 0x1 ;  /* 0x00000001050a7836 */ /* 0x040fe40000000000 */
[----:B------:R-:W-:Y:S01]  /*0120*/  VIADD R15, R5, 0xffffffff ;  /* 0xffffffff050f7836 */ /* 0x000fe20000000000 */
[----:B------:R-:W-:Y:S02]  /*0130*/  ISETP.GT.AND P1, PT, R4, R6, PT ;  /* 0x000000060400720c */ /* 0x000fe40003f24270 */
[----:B------:R-:W-:Y:S02]  /*0140*/  ISETP.GT.AND P0, PT, R10, R7, PT ;  /* 0x000000070a00720c */ /* 0x000fe40003f04270 */
[----:B------:R-:W-:-:S05]  /*0150*/  SEL R9, R11, R4, P1 ;  /* 0x000000040b097207 */ /* 0x000fca0000800000 */
[----:B0-----:R-:W-:Y:S01]  /*0160*/  IMAD.WIDE R8, R9, 0x4, R2 ;  /* 0x0000000409087825 */ /* 0x001fe200078e0202 */
[----:B------:R-:W-:-:S03]  /*0170*/  ISETP.GE.AND P1, PT, R15, RZ, PT ;  /* 0x000000ff0f00720c */ /* 0x000fc60003f26270 */
[----:B------:R-:W-:Y:S02]  /*0180*/  @!P2 IMAD R13, R6, R6, R11 ;  /* 0x00000006060da224 */ /* 0x000fe400078e020b */
[----:B-1----:R-:W2:Y:S01]  /*0190*/  LDG.E R8, desc[UR4][R8.64] ;  /* 0x0000000408087981 */ /* 0x002ea2000c1e1900 */
[----:B------:R-:W-:Y:S02]  /*01a0*/  @P0 VIADD R10, R11, 0x1 ;  /* 0x000000010b0a0836 */ /* 0x000fe40000000000 */
[----:B------:R-:W-:Y:S01]  /*01b0*/  IMAD.WIDE R6, R13, 0x4, R2 ;  /* 0x000000040d067825 */ /* 0x000fe200078e0202 */
[----:B------:R-:W-:-:S03]  /*01c0*/  SEL R13, R0, R15, !P1 ;  /* 0x0000000f000d7207 */ /* 0x000fc60004800000 */
[--C-:B------:R-:W-:Y:S02]  /*01d0*/  IMAD.WIDE R10, R10, 0x4, R2.reuse ;  /* 0x000000040a0a7825 */ /* 0x100fe400078e0202 */
[----:B------:R-:W3:Y:S02]  /*01e0*/  LDG.E R6, desc[UR4][R6.64] ;  /* 0x0000000406067981 */ /* 0x000ee4000c1e1900 */
[--C-:B------:R-:W-:Y:S02]  /*01f0*/  IMAD.WIDE R12, R13, 0x4, R2.reuse ;  /* 0x000000040d0c7825 */ /* 0x100fe400078e0202 */
[----:B------:R-:W4:Y:S04]  /*0200*/  LDG.E R10, desc[UR4][R10.64] ;  /* 0x000000040a0a7981 */ /* 0x000f28000c1e1900 */
[----:B------:R-:W5:Y:S01]  /*0210*/  LDG.E R12, desc[UR4][R12.64] ;  /* 0x000000040c0c7981 */ /* 0x000f62000c1e1900 */
[----:B------:R-:W-:-:S05]  /*0220*/  IMAD.WIDE R2, R5, 0x4, R2 ;  /* 0x0000000405027825 */ /* 0x000fca00078e0202 */
[----:B------:R-:W5:Y:S01]  /*0230*/  LDG.E R14, desc[UR4][R2.64] ;  /* 0x00000004020e7981 */ /* 0x000f62000c1e1900 */
[----:B------:R-:W-:Y:S01]  /*0240*/  HFMA2 R4, -RZ, RZ, 0, 1.1920928955078125e-07 ;  /* 0x00000002ff047431 */ /* 0x000fe200000001ff */
[----:B------:R-:W-:Y:S01]  /*0250*/  BSSY.RECONVERGENT B0, `(.L_x_2) ;  /* 0x0000015000007945 */ /* 0x000fe20003800200 */
[----:B--2---:R-:W-:Y:S02]  /*0260*/  ISETP.NE.AND P2, PT, R8, RZ, PT ;  /* 0x000000ff0800720c */ /* 0x004fe40003f45270 */
[----:B---3--:R-:W-:Y:S02]  /*0270*/  ISETP.NE.AND P1, PT, R6, RZ, PT ;  /* 0x000000ff0600720c */ /* 0x008fe40003f25270 */
[----:B------:R-:W0:Y:S02]  /*0280*/  LDC.64 R6, c[0x0][0x388] ;  /* 0x0000e200ff067b82 */ /* 0x000e240000000a00 */
[----:B------:R-:W-:Y:S02]  /*0290*/  SEL R0, RZ, 0x1, !P1 ;  /* 0x00000001ff007807 */ /* 0x000fe40004800000 */
[----:B----4-:R-:W-:-:S05]  /*02a0*/  ISETP.NE.AND P0, PT, R10, RZ, PT ;  /* 0x000000ff0a00720c */ /* 0x010fca0003f05270 */
[----:B------:R-:W-:Y:S02]  /*02b0*/  @P2 SEL R0, R4, 0x1, P1 ;  /* 0x0000000104002807 */ /* 0x000fe40000800000 */
[----:B-----5:R-:W-:Y:S02]  /*02c0*/  ISETP.NE.AND P1, PT, R12, RZ, PT ;  /* 0x000000ff0c00720c */ /* 0x020fe40003f25270 */
[----:B------:R-:W-:-:S05]  /*02d0*/  SEL R9, RZ, 0x1, !P0 ;  /* 0x00000001ff097807 */ /* 0x000fca0004000000 */
[----:B------:R-:W-:-:S04]  /*02e0*/  IMAD.IADD R0, R0, 0x1, R9 ;  /* 0x0000000100007824 */ /* 0x000fc800078e0209 */
[----:B------:R-:W-:Y:S02]  /*02f0*/  VIADD R8, R0, 0x1 ;  /* 0x0000000100087836 */ /* 0x000fe40000000000 */
[----:B------:R-:W-:Y:S01]  /*0300*/  @!P1 IMAD.MOV R8, RZ, RZ, R0 ;  /* 0x000000ffff089224 */ /* 0x000fe200078e0200 */
[----:B------:R-:W-:Y:S01]  /*0310*/  ISETP.NE.AND P1, PT, R14, RZ, PT ;  /* 0x000000ff0e00720c */ /* 0x000fe20003f25270 */
[----:B0-----:R-:W-:-:S03]  /*0320*/  IMAD.WIDE R4, R5, 0x4, R6 ;  /* 0x0000000405047825 */ /* 0x001fc600078e0206 */
[----:B------:R-:W-:-:S04]  /*0330*/  ISETP.GE.U32.AND P0, PT, R8, 0x3, PT ;  /* 0x000000030800780c */ /* 0x000fc80003f06070 */
[----:B------:R-:W-:-:S13]  /*0340*/  ISETP.EQ.OR P0, PT, R14, RZ, !P0 ;  /* 0x000000ff0e00720c */ /* 0x000fda0004702670 */
[----:B------:R-:W-:Y:S05]  /*0350*/  @P0 BRA `(.L_x_3) ;  /* 0x0000000000100947 */ /* 0x000fea0003800000 */
[----:B------:R-:W-:-:S05]  /*0360*/  MOV R7, 0x1 ;  /* 0x0000000100077802 */ /* 0x000fca0000000f00 */
[----:B------:R0:W-:Y:S04]  /*0370*/  STG.E desc[UR4][R4.64], R7 ;  /* 0x0000000704007986 */ /* 0x0001e8000c101904 */
[----:B------:R-:W2:Y:S02]  /*0380*/  LDG.E R2, desc[UR4][R2.64] ;  /* 0x0000000402027981 */ /* 0x000ea4000c1e1900 */
[----:B0-2---:R-:W-:-:S13]  /*0390*/  ISETP.NE.AND P1, PT, R2, RZ, PT ;  /* 0x000000ff0200720c */ /* 0x005fda0003f25270 */
.L_x_3:
[----:B------:R-:W-:Y:S05]  /*03a0*/  BSYNC.RECONVERGENT B0 ;  /* 0x0000000000007941 */ /* 0x000fea0003800200 */
.L_x_2:
[----:B------:R-:W-:-:S13]  /*03b0*/  ISETP.NE.OR P1, PT, R8, 0x3, P1 ;  /* 0x000000030800780c */ /* 0x000fda0000f25670 */
[----:B------:R-:W-:Y:S05]  /*03c0*/  @P1 EXIT ;  /* 0x000000000000194d */ /* 0x000fea0003800000 */
[----:B------:R-:W-:-:S05]  /*03d0*/  IMAD.MOV.U32 R3, RZ, RZ, 0x1 ;  /* 0x00000001ff037424 */ /* 0x000fca00078e00ff */
[----:B------:R-:W-:Y:S01]  /*03e0*/  STG.E desc[UR4][R4.64], R3 ;  /* 0x0000000304007986 */ /* 0x000fe2000c101904 */
[----:B------:R-:W-:Y:S05]  /*03f0*/  EXIT ;  /* 0x000000000000794d */ /* 0x000fea0003800000 */
.L_x_4:
        /* <DEDUP_REMOVED lines=16> */
.L_x_6:


//--------------------- .nv.global.init           --------------------------
	.section	.nv.global.init,"aw",@progbits
.nv.global.init:
	.type		$str,@object
	.size		$str,(.L_0 - $str)
$str:
        /*0000*/ 	.byte	0x48, 0x65, 0x6c, 0x6c, 0x6f, 0x2c, 0x20, 0x77, 0x6f, 0x72, 0x6c, 0x64, 0x20, 0x66, 0x72, 0x6f
        /*0010*/ 	.byte	0x6d, 0x20, 0x74, 0x68, 0x65, 0x20, 0x64, 0x65, 0x76, 0x69, 0x63, 0x65, 0x21, 0x0a, 0x00
.L_0:


//--------------------- .nv.shared.reserved.0     --------------------------
	.section	.nv.shared.reserved.0,"aw",@nobits
	.weak		__nv_reservedSMEM_offset_0_alias
	.size		__nv_reservedSMEM_offset_0_alias, 0, 64
	.other		__nv_reservedSMEM_offset_0_alias,@"STO_CUDA_RESERVED_SHARED STV_DEFAULT"
__nv_reservedSMEM_offset_0_alias:
	.zero		0
	.zero		64


//--------------------- .nv.constant0._Z8myKernelv --------------------------
	.section	.nv.constant0._Z8myKernelv,"a",@progbits
	.sectionflags	@""
	.align	4
.nv.constant0._Z8myKernelv:
	.zero		896


//--------------------- .nv.constant0._Z13calc_new_gridPiS_ii --------------------------
	.section	.nv.constant0._Z13calc_new_gridPiS_ii,"a",@progbits
	.sectionflags	@""
	.align	4
.nv.constant0._Z13calc_new_gridPiS_ii:
	.zero		920


//--------------------- SYMBOLS --------------------------

	.type		.nv.reservedSmem.offset0,@object
	.size		.nv.reservedSmem.offset0,0x4
	.type		vprintf,@function
